//
// Generated by NVIDIA NVVM Compiler
//
// Compiler Build ID: CL-36424714
// Cuda compilation tools, release 13.0, V13.0.88
// Based on NVVM 20.0.0
//

.version 9.0
.target sm_100
.address_size 64

	// .globl	_Z14elementWiseMinPKfS0_Pfi

.visible .entry _Z14elementWiseMinPKfS0_Pfi(
	.param .u64 .ptr .align 1 _Z14elementWiseMinPKfS0_Pfi_param_0,
	.param .u64 .ptr .align 1 _Z14elementWiseMinPKfS0_Pfi_param_1,
	.param .u64 .ptr .align 1 _Z14elementWiseMinPKfS0_Pfi_param_2,
	.param .u32 _Z14elementWiseMinPKfS0_Pfi_param_3
)
{
	.reg .pred 	%p<2>;
	.reg .b32 	%r<6>;
	.reg .b32 	%f<4>;
	.reg .b64 	%rd<11>;

	ld.param.u64 	%rd1, [_Z14elementWiseMinPKfS0_Pfi_param_0];
	ld.param.u64 	%rd2, [_Z14elementWiseMinPKfS0_Pfi_param_1];
	ld.param.u64 	%rd3, [_Z14elementWiseMinPKfS0_Pfi_param_2];
	ld.param.u32 	%r2, [_Z14elementWiseMinPKfS0_Pfi_param_3];
	mov.u32 	%r3, %ctaid.x;
	mov.u32 	%r4, %ntid.x;
	mov.u32 	%r5, %tid.x;
	mad.lo.s32 	%r1, %r3, %r4, %r5;
	setp.ge.s32 	%p1, %r1, %r2;
	@%p1 bra 	$L__BB0_2;
	cvta.to.global.u64 	%rd4, %rd1;
	cvta.to.global.u64 	%rd5, %rd2;
	cvta.to.global.u64 	%rd6, %rd3;
	mul.wide.s32 	%rd7, %r1, 4;
	add.s64 	%rd8, %rd4, %rd7;
	ld.global.f32 	%f1, [%rd8];
	add.s64 	%rd9, %rd5, %rd7;
	ld.global.f32 	%f2, [%rd9];
	min.f32 	%f3, %f1, %f2;
	add.s64 	%rd10, %rd6, %rd7;
	st.global.f32 	[%rd10], %f3;
$L__BB0_2:
	ret;

}


// ===== COMPILED SASS (sm_100) =====

	.target	sm_100

	.elftype	@"ET_EXEC"


//--------------------- .note.nv.tkinfo           --------------------------
	.section	.note.nv.tkinfo,"",@"SHT_NOTE"
	.sectionflags	@"SHF_NOTE_NV_TKINFO"
	.tkinfo
        /*0018*/ 	.word	0x00000002
        /*0030*/ 	.string	""
        /*0030*/ 	.string	"ptxas"
        /*0030*/ 	.string	"Cuda compilation tools, release 13.0, V13.0.88"
        /*0030*/ 	.string	"Build cuda_13.0.r13.0/compiler.36424714_0"
        /*0030*/ 	.string	"-arch sm_100 -m 64 "



//--------------------- .note.nv.cuinfo           --------------------------
	.section	.note.nv.cuinfo,"",@"SHT_NOTE"
	.sectionflags	@"SHF_NOTE_NV_CUINFO"
        /*0018*/ 	.short	0x0002
        /*001a*/ 	.short	0x0064
        /*001c*/ 	.short	0x0082
	.zero		2


//--------------------- .nv.info                  --------------------------
	.section	.nv.info,"",@"SHT_CUDA_INFO"
	.align	4


	//----- nvinfo : EIATTR_REGCOUNT
	.align		4
        /*0000*/ 	.byte	0x04, 0x2f
        /*0002*/ 	.short	(.L_1 - .L_0)
	.align		4
.L_0:
        /*0004*/ 	.word	index@(_Z14elementWiseMinPKfS0_Pfi)
        /*0008*/ 	.word	0x0000000c


	//----- nvinfo : EIATTR_FRAME_SIZE
	.align		4
.L_1:
        /*000c*/ 	.byte	0x04, 0x11
        /*000e*/ 	.short	(.L_3 - .L_2)
	.align		4
.L_2:
        /*0010*/ 	.word	index@(_Z14elementWiseMinPKfS0_Pfi)
        /*0014*/ 	.word	0x00000000


	//----- nvinfo : EIATTR_MIN_STACK_SIZE
	.align		4
.L_3:
        /*0018*/ 	.byte	0x04, 0x12
        /*001a*/ 	.short	(.L_5 - .L_4)
	.align		4
.L_4:
        /*001c*/ 	.word	index@(_Z14elementWiseMinPKfS0_Pfi)
        /*0020*/ 	.word	0x00000000
.L_5:


//--------------------- .nv.compat                --------------------------
	.section	.nv.compat,"",@"SHT_CUDA_COMPAT_INFO"
	.align	4
        /*0000*/ 	.byte	0x02, 0x09, 0x00, 0x00, 0x02, 0x02, 0x01, 0x00, 0x02, 0x05, 0x05, 0x00, 0x03, 0x07, 0x01, 0x01
        /*0010*/ 	.byte	0x02, 0x03, 0x00, 0x00, 0x02, 0x06, 0x01, 0x00, 0x04, 0x0b, 0x08, 0x00, 0x09, 0x00, 0x00, 0x00
        /*0020*/ 	.byte	0x00, 0x00, 0x00, 0x00


//--------------------- .nv.info._Z14elementWiseMinPKfS0_Pfi --------------------------
	.section	.nv.info._Z14elementWiseMinPKfS0_Pfi,"",@"SHT_CUDA_INFO"
	.sectionflags	@""
	.align	4


	//----- nvinfo : EIATTR_CUDA_API_VERSION
	.align		4
        /*0000*/ 	.byte	0x04, 0x37
        /*0002*/ 	.short	(.L_7 - .L_6)
.L_6:
        /*0004*/ 	.word	0x00000082


	//----- nvinfo : EIATTR_KPARAM_INFO
	.align		4
.L_7:
        /*0008*/ 	.byte	0x04, 0x17
        /*000a*/ 	.short	(.L_9 - .L_8)
.L_8:
        /*000c*/ 	.word	0x00000000
        /*0010*/ 	.short	0x0003
        /*0012*/ 	.short	0x0018
        /*0014*/ 	.byte	0x00, 0xf0, 0x11, 0x00


	//----- nvinfo : EIATTR_KPARAM_INFO
	.align		4
.L_9:
        /*0018*/ 	.byte	0x04, 0x17
        /*001a*/ 	.short	(.L_11 - .L_10)
.L_10:
        /*001c*/ 	.word	0x00000000
        /*0020*/ 	.short	0x0002
        /*0022*/ 	.short	0x0010
        /*0024*/ 	.byte	0x00, 0xf5, 0x21, 0x00


	//----- nvinfo : EIATTR_KPARAM_INFO
	.align		4
.L_11:
        /*0028*/ 	.byte	0x04, 0x17
        /*002a*/ 	.short	(.L_13 - .L_12)
.L_12:
        /*002c*/ 	.word	0x00000000
        /*0030*/ 	.short	0x0001
        /*0032*/ 	.short	0x0008
        /*0034*/ 	.byte	0x00, 0xf5, 0x21, 0x00


	//----- nvinfo : EIATTR_KPARAM_INFO
	.align		4
.L_13:
        /*0038*/ 	.byte	0x04, 0x17
        /*003a*/ 	.short	(.L_15 - .L_14)
.L_14:
        /*003c*/ 	.word	0x00000000
        /*0040*/ 	.short	0x0000
        /*0042*/ 	.short	0x0000
        /*0044*/ 	.byte	0x00, 0xf5, 0x21, 0x00


	//----- nvinfo : EIATTR_SPARSE_MMA_MASK
	.align		4
.L_15:
        /*0048*/ 	.byte	0x03, 0x50
        /*004a*/ 	.short	0x0000


	//----- nvinfo : EIATTR_MAXREG_COUNT
	.align		4
        /*004c*/ 	.byte	0x03, 0x1b
        /*004e*/ 	.short	0x00ff


	//----- nvinfo : EIATTR_MERCURY_ISA_VERSION
	.align		4
        /*0050*/ 	.byte	0x03, 0x5f
        /*0052*/ 	.short	0x0101


	//----- nvinfo : EIATTR_VRC_CTA_INIT_COUNT
	.align		4
        /*0054*/ 	.byte	0x02, 0x4a
	.zero		1
	.zero		1


	//----- nvinfo : EIATTR_EXIT_INSTR_OFFSETS
	.align		4
        /*0058*/ 	.byte	0x04, 0x1c
        /*005a*/ 	.short	(.L_17 - .L_16)


	//   ....[0]....
.L_16:
        /*005c*/ 	.word	0x00000070


	//   ....[1]....
        /*0060*/ 	.word	0x00000130


	//----- nvinfo : EIATTR_CBANK_PARAM_SIZE
	.align		4
.L_17:
        /*0064*/ 	.byte	0x03, 0x19
        /*0066*/ 	.short	0x001c


	//----- nvinfo : EIATTR_PARAM_CBANK
	.align		4
        /*0068*/ 	.byte	0x04, 0x0a
        /*006a*/ 	.short	(.L_19 - .L_18)
	.align		4
.L_18:
        /*006c*/ 	.word	index@(.nv.constant0._Z14elementWiseMinPKfS0_Pfi)
        /*0070*/ 	.short	0x0380
        /*0072*/ 	.short	0x001c


	//----- nvinfo : EIATTR_SW_WAR
	.align		4
.L_19:
        /*0074*/ 	.byte	0x04, 0x36
        /*0076*/ 	.short	(.L_21 - .L_20)
.L_20:
        /*0078*/ 	.word	0x00000008
.L_21:


//--------------------- .nv.callgraph             --------------------------
	.section	.nv.callgraph,"",@"SHT_CUDA_CALLGRAPH"
	.align	4
	.sectionentsize	8
	.align		4
        /*0000*/ 	.word	0x00000000
	.align		4
        /*0004*/ 	.word	0xffffffff
	.align		4
        /*0008*/ 	.word	0x00000000
	.align		4
        /*000c*/ 	.word	0xfffffffe
	.align		4
        /*0010*/ 	.word	0x00000000
	.align		4
        /*0014*/ 	.word	0xfffffffd
	.align		4
        /*0018*/ 	.word	0x00000000
	.align		4
        /*001c*/ 	.word	0xfffffffc


//--------------------- .text._Z14elementWiseMinPKfS0_Pfi --------------------------
	.section	.text._Z14elementWiseMinPKfS0_Pfi,"ax",@progbits
	.align	128
        .global         _Z14elementWiseMinPKfS0_Pfi
        .type           _Z14elementWiseMinPKfS0_Pfi,@function
        .size           _Z14elementWiseMinPKfS0_Pfi,(.L_x_1 - _Z14elementWiseMinPKfS0_Pfi)
        .other          _Z14elementWiseMinPKfS0_Pfi,@"STO_CUDA_ENTRY STV_DEFAULT"
_Z14elementWiseMinPKfS0_Pfi:
.text._Z14elementWiseMinPKfS0_Pfi:
[----:B------:R-:W-:Y:S01]  /*0000*/  LDC R1, c[0x0][0x37c] ;  /* 0x0000df00ff017b82 */ /* 0x000fe20000000800 */
[----:B------:R-:W0:Y:S07]  /*0010*/  S2R R0, SR_TID.X ;  /* 0x0000000000007919 */ /* 0x000e2e0000002100 */
[----:B------:R-:W0:Y:S01]  /*0020*/  S2UR UR4, SR_CTAID.X ;  /* 0x00000000000479c3 */ /* 0x000e220000002500 */
[----:B------:R-:W1:Y:S07]  /*0030*/  LDCU UR5, c[0x0][0x398] ;  /* 0x00007300ff0577ac */ /* 0x000e6e0008000800 */
[----:B------:R-:W0:Y:S02]  /*0040*/  LDC R9, c[0x0][0x360] ;  /* 0x0000d800ff097b82 */ /* 0x000e240000000800 */
[----:B0-----:R-:W-:-:S05]  /*0050*/  IMAD R9, R9, UR4, R0 ;  /* 0x0000000409097c24 */ /* 0x001fca000f8e0200 */
[----:B-1----:R-:W-:-:S13]  /*0060*/  ISETP.GE.AND P0, PT, R9, UR5, PT ;  /* 0x0000000509007c0c */ /* 0x002fda000bf06270 */
[----:B------:R-:W-:Y:S05]  /*0070*/  @P0 EXIT ;  /* 0x000000000000094d */ /* 0x000fea0003800000 */
[----:B------:R-:W0:Y:S01]  /*0080*/  LDC.64 R2, c[0x0][0x380] ;  /* 0x0000e000ff027b82 */ /* 0x000e220000000a00 */
[----:B------:R-:W1:Y:S07]  /*0090*/  LDCU.64 UR4, c[0x0][0x358] ;  /* 0x00006b00ff0477ac */ /* 0x000e6e0008000a00 */
[----:B------:R-:W2:Y:S08]  /*00a0*/  LDC.64 R4, c[0x0][0x388] ;  /* 0x0000e200ff047b82 */ /* 0x000eb00000000a00 */
[----:B------:R-:W3:Y:S01]  /*00b0*/  LDC.64 R6, c[0x0][0x390] ;  /* 0x0000e400ff067b82 */ /* 0x000ee20000000a00 */
[----:B0-----:R-:W-:-:S06]  /*00c0*/  IMAD.WIDE R2, R9, 0x4, R2 ;  /* 0x0000000409027825 */ /* 0x001fcc00078e0202 */
[----:B-1----:R-:W4:Y:S01]  /*00d0*/  LDG.E R2, desc[UR4][R2.64] ;  /* 0x0000000402027981 */ /* 0x002f22000c1e1900 */
[----:B--2---:R-:W-:-:S06]  /*00e0*/  IMAD.WIDE R4, R9, 0x4, R4 ;  /* 0x0000000409047825 */ /* 0x004fcc00078e0204 */
[----:B------:R-:W4:Y:S01]  /*00f0*/  LDG.E R5, desc[UR4][R4.64] ;  /* 0x0000000404057981 */ /* 0x000f22000c1e1900 */
[----:B---3--:R-:W-:Y:S01]  /*0100*/  IMAD.WIDE R6, R9, 0x4, R6 ;  /* 0x0000000409067825 */ /* 0x008fe200078e0206 */
[----:B----4-:R-:W-:-:S05]  /*0110*/  FMNMX R9, R2, R5, PT ;  /* 0x0000000502097209 */ /* 0x010fca0003800000 */
[----:B------:R-:W-:Y:S01]  /*0120*/  STG.E desc[UR4][R6.64], R9 ;  /* 0x0000000906007986 */ /* 0x000fe2000c101904 */
[----:B------:R-:W-:Y:S05]  /*0130*/  EXIT ;  /* 0x000000000000794d */ /* 0x000fea0003800000 */
.L_x_0:
[----:B------:R-:W-:-:S00]  /*0140*/  BRA `(.L_x_0) ;  /* 0xfffffffc00fc7947 */ /* 0x000fc0000383ffff */
[----:B------:R-:W-:-:S00]  /*0150*/  NOP ;  /* 0x0000000000007918 */ /* 0x000fc00000000000 */
        /* <DEDUP_REMOVED lines=10> */
.L_x_1:


//--------------------- .nv.shared.reserved.0     --------------------------
	.section	.nv.shared.reserved.0,"aw",@nobits
	.weak		__nv_reservedSMEM_offset_0_alias
	.size		__nv_reservedSMEM_offset_0_alias, 0, 64
	.other		__nv_reservedSMEM_offset_0_alias,@"STO_CUDA_RESERVED_SHARED STV_DEFAULT"
__nv_reservedSMEM_offset_0_alias:
	.zero		0
	.zero		64


//--------------------- .nv.constant0._Z14elementWiseMinPKfS0_Pfi --------------------------
	.section	.nv.constant0._Z14elementWiseMinPKfS0_Pfi,"a",@progbits
	.sectionflags	@""
	.align	4
.nv.constant0._Z14elementWiseMinPKfS0_Pfi:
	.zero		924


//--------------------- SYMBOLS --------------------------

	.type		.nv.reservedSmem.offset0,@object
	.size		.nv.reservedSmem.offset0,0x4
